//
// Generated by NVIDIA NVVM Compiler
//
// Compiler Build ID: CL-36424714
// Cuda compilation tools, release 13.0, V13.0.88
// Based on NVVM 20.0.0
//

.version 9.0
.target sm_100
.address_size 64

	// .globl	_Z18transposeOptimizedPdS_i
// _ZZ18transposeOptimizedPdS_iE4tile has been demoted

.visible .entry _Z18transposeOptimizedPdS_i(
	.param .u64 .ptr .align 1 _Z18transposeOptimizedPdS_i_param_0,
	.param .u64 .ptr .align 1 _Z18transposeOptimizedPdS_i_param_1,
	.param .u32 _Z18transposeOptimizedPdS_i_param_2
)
{
	.reg .b32 	%r<17>;
	.reg .b64 	%rd<9>;
	.reg .b64 	%fd<3>;
	// demoted variable
	.shared .align 8 .b8 _ZZ18transposeOptimizedPdS_iE4tile[8192];
	ld.param.u64 	%rd1, [_Z18transposeOptimizedPdS_i_param_0];
	ld.param.u64 	%rd2, [_Z18transposeOptimizedPdS_i_param_1];
	ld.param.u32 	%r1, [_Z18transposeOptimizedPdS_i_param_2];
	cvta.to.global.u64 	%rd3, %rd2;
	cvta.to.global.u64 	%rd4, %rd1;
	mov.u32 	%r2, %ctaid.x;
	mov.u32 	%r3, %ntid.x;
	mov.u32 	%r4, %tid.x;
	mad.lo.s32 	%r5, %r2, %r3, %r4;
	mov.u32 	%r6, %ctaid.y;
	mov.u32 	%r7, %ntid.y;
	mov.u32 	%r8, %tid.y;
	mad.lo.s32 	%r9, %r6, %r7, %r8;
	mad.lo.s32 	%r10, %r1, %r9, %r5;
	mul.wide.s32 	%rd5, %r10, 8;
	add.s64 	%rd6, %rd4, %rd5;
	ld.global.f64 	%fd1, [%rd6];
	shl.b32 	%r11, %r4, 8;
	mov.u32 	%r12, _ZZ18transposeOptimizedPdS_iE4tile;
	add.s32 	%r13, %r12, %r11;
	shl.b32 	%r14, %r8, 3;
	add.s32 	%r15, %r13, %r14;
	st.shared.f64 	[%r15], %fd1;
	bar.sync 	0;
	ld.shared.f64 	%fd2, [%r15];
	mad.lo.s32 	%r16, %r1, %r5, %r9;
	mul.wide.s32 	%rd7, %r16, 8;
	add.s64 	%rd8, %rd3, %rd7;
	st.global.f64 	[%rd8], %fd2;
	ret;

}
	// .globl	_Z14transposeNaivePdS_i
.visible .entry _Z14transposeNaivePdS_i(
	.param .u64 .ptr .align 1 _Z14transposeNaivePdS_i_param_0,
	.param .u64 .ptr .align 1 _Z14transposeNaivePdS_i_param_1,
	.param .u32 _Z14transposeNaivePdS_i_param_2
)
{
	.reg .b32 	%r<12>;
	.reg .b64 	%rd<9>;
	.reg .b64 	%fd<2>;

	ld.param.u64 	%rd1, [_Z14transposeNaivePdS_i_param_0];
	ld.param.u64 	%rd2, [_Z14transposeNaivePdS_i_param_1];
	ld.param.u32 	%r1, [_Z14transposeNaivePdS_i_param_2];
	cvta.to.global.u64 	%rd3, %rd2;
	cvta.to.global.u64 	%rd4, %rd1;
	mov.u32 	%r2, %ctaid.x;
	mov.u32 	%r3, %ntid.x;
	mov.u32 	%r4, %tid.x;
	mad.lo.s32 	%r5, %r2, %r3, %r4;
	mov.u32 	%r6, %ctaid.y;
	mov.u32 	%r7, %ntid.y;
	mov.u32 	%r8, %tid.y;
	mad.lo.s32 	%r9, %r6, %r7, %r8;
	mad.lo.s32 	%r10, %r1, %r5, %r9;
	mul.wide.s32 	%rd5, %r10, 8;
	add.s64 	%rd6, %rd4, %rd5;
	ld.global.f64 	%fd1, [%rd6];
	mad.lo.s32 	%r11, %r1, %r9, %r5;
	mul.wide.s32 	%rd7, %r11, 8;
	add.s64 	%rd8, %rd3, %rd7;
	st.global.f64 	[%rd8], %fd1;
	ret;

}


// ===== COMPILED SASS (sm_100) =====

	.target	sm_100

	.elftype	@"ET_EXEC"


//--------------------- .note.nv.tkinfo           --------------------------
	.section	.note.nv.tkinfo,"",@"SHT_NOTE"
	.sectionflags	@"SHF_NOTE_NV_TKINFO"
	.tkinfo
        /*0018*/ 	.word	0x00000002
        /*0030*/ 	.string	""
        /*0030*/ 	.string	"ptxas"
        /*0030*/ 	.string	"Cuda compilation tools, release 13.0, V13.0.88"
        /*0030*/ 	.string	"Build cuda_13.0.r13.0/compiler.36424714_0"
        /*0030*/ 	.string	"-arch sm_100 -m 64 "



//--------------------- .note.nv.cuinfo           --------------------------
	.section	.note.nv.cuinfo,"",@"SHT_NOTE"
	.sectionflags	@"SHF_NOTE_NV_CUINFO"
        /*0018*/ 	.short	0x0002
        /*001a*/ 	.short	0x0064
        /*001c*/ 	.short	0x0082
	.zero		2


//--------------------- .nv.info                  --------------------------
	.section	.nv.info,"",@"SHT_CUDA_INFO"
	.align	4


	//----- nvinfo : EIATTR_REGCOUNT
	.align		4
        /*0000*/ 	.byte	0x04, 0x2f
        /*0002*/ 	.short	(.L_1 - .L_0)
	.align		4
.L_0:
        /*0004*/ 	.word	index@(_Z18transposeOptimizedPdS_i)
        /*0008*/ 	.word	0x0000000e


	//----- nvinfo : EIATTR_FRAME_SIZE
	.align		4
.L_1:
        /*000c*/ 	.byte	0x04, 0x11
        /*000e*/ 	.short	(.L_3 - .L_2)
	.align		4
.L_2:
        /*0010*/ 	.word	index@(_Z18transposeOptimizedPdS_i)
        /*0014*/ 	.word	0x00000000


	//----- nvinfo : EIATTR_REGCOUNT
	.align		4
.L_3:
        /*0018*/ 	.byte	0x04, 0x2f
        /*001a*/ 	.short	(.L_5 - .L_4)
	.align		4
.L_4:
        /*001c*/ 	.word	index@(_Z14transposeNaivePdS_i)
        /*0020*/ 	.word	0x0000000a


	//----- nvinfo : EIATTR_FRAME_SIZE
	.align		4
.L_5:
        /*0024*/ 	.byte	0x04, 0x11
        /*0026*/ 	.short	(.L_7 - .L_6)
	.align		4
.L_6:
        /*0028*/ 	.word	index@(_Z14transposeNaivePdS_i)
        /*002c*/ 	.word	0x00000000


	//----- nvinfo : EIATTR_MIN_STACK_SIZE
	.align		4
.L_7:
        /*0030*/ 	.byte	0x04, 0x12
        /*0032*/ 	.short	(.L_9 - .L_8)
	.align		4
.L_8:
        /*0034*/ 	.word	index@(_Z14transposeNaivePdS_i)
        /*0038*/ 	.word	0x00000000


	//----- nvinfo : EIATTR_MIN_STACK_SIZE
	.align		4
.L_9:
        /*003c*/ 	.byte	0x04, 0x12
        /*003e*/ 	.short	(.L_11 - .L_10)
	.align		4
.L_10:
        /*0040*/ 	.word	index@(_Z18transposeOptimizedPdS_i)
        /*0044*/ 	.word	0x00000000
.L_11:


//--------------------- .nv.compat                --------------------------
	.section	.nv.compat,"",@"SHT_CUDA_COMPAT_INFO"
	.align	4
        /*0000*/ 	.byte	0x02, 0x09, 0x00, 0x00, 0x02, 0x02, 0x01, 0x00, 0x02, 0x05, 0x05, 0x00, 0x03, 0x07, 0x01, 0x01
        /*0010*/ 	.byte	0x02, 0x03, 0x00, 0x00, 0x02, 0x06, 0x01, 0x00, 0x04, 0x0b, 0x08, 0x00, 0x09, 0x00, 0x00, 0x00
        /*0020*/ 	.byte	0x00, 0x00, 0x00, 0x00


//--------------------- .nv.info._Z14transposeNaivePdS_i --------------------------
	.section	.nv.info._Z14transposeNaivePdS_i,"",@"SHT_CUDA_INFO"
	.sectionflags	@""
	.align	4


	//----- nvinfo : EIATTR_CUDA_API_VERSION
	.align		4
        /*0000*/ 	.byte	0x04, 0x37
        /*0002*/ 	.short	(.L_13 - .L_12)
.L_12:
        /*0004*/ 	.word	0x00000082


	//----- nvinfo : EIATTR_KPARAM_INFO
	.align		4
.L_13:
        /*0008*/ 	.byte	0x04, 0x17
        /*000a*/ 	.short	(.L_15 - .L_14)
.L_14:
        /*000c*/ 	.word	0x00000000
        /*0010*/ 	.short	0x0002
        /*0012*/ 	.short	0x0010
        /*0014*/ 	.byte	0x00, 0xf0, 0x11, 0x00


	//----- nvinfo : EIATTR_KPARAM_INFO
	.align		4
.L_15:
        /*0018*/ 	.byte	0x04, 0x17
        /*001a*/ 	.short	(.L_17 - .L_16)
.L_16:
        /*001c*/ 	.word	0x00000000
        /*0020*/ 	.short	0x0001
        /*0022*/ 	.short	0x0008
        /*0024*/ 	.byte	0x00, 0xf5, 0x21, 0x00


	//----- nvinfo : EIATTR_KPARAM_INFO
	.align		4
.L_17:
        /*0028*/ 	.byte	0x04, 0x17
        /*002a*/ 	.short	(.L_19 - .L_18)
.L_18:
        /*002c*/ 	.word	0x00000000
        /*0030*/ 	.short	0x0000
        /*0032*/ 	.short	0x0000
        /*0034*/ 	.byte	0x00, 0xf5, 0x21, 0x00


	//----- nvinfo : EIATTR_SPARSE_MMA_MASK
	.align		4
.L_19:
        /*0038*/ 	.byte	0x03, 0x50
        /*003a*/ 	.short	0x0000


	//----- nvinfo : EIATTR_MAXREG_COUNT
	.align		4
        /*003c*/ 	.byte	0x03, 0x1b
        /*003e*/ 	.short	0x00ff


	//----- nvinfo : EIATTR_MERCURY_ISA_VERSION
	.align		4
        /*0040*/ 	.byte	0x03, 0x5f
        /*0042*/ 	.short	0x0101


	//----- nvinfo : EIATTR_VRC_CTA_INIT_COUNT
	.align		4
        /*0044*/ 	.byte	0x02, 0x4a
	.zero		1
	.zero		1


	//----- nvinfo : EIATTR_EXIT_INSTR_OFFSETS
	.align		4
        /*0048*/ 	.byte	0x04, 0x1c
        /*004a*/ 	.short	(.L_21 - .L_20)


	//   ....[0]....
.L_20:
        /*004c*/ 	.word	0x00000130


	//----- nvinfo : EIATTR_CBANK_PARAM_SIZE
	.align		4
.L_21:
        /*0050*/ 	.byte	0x03, 0x19
        /*0052*/ 	.short	0x0014


	//----- nvinfo : EIATTR_PARAM_CBANK
	.align		4
        /*0054*/ 	.byte	0x04, 0x0a
        /*0056*/ 	.short	(.L_23 - .L_22)
	.align		4
.L_22:
        /*0058*/ 	.word	index@(.nv.constant0._Z14transposeNaivePdS_i)
        /*005c*/ 	.short	0x0380
        /*005e*/ 	.short	0x0014


	//----- nvinfo : EIATTR_SW_WAR
	.align		4
.L_23:
        /*0060*/ 	.byte	0x04, 0x36
        /*0062*/ 	.short	(.L_25 - .L_24)
.L_24:
        /*0064*/ 	.word	0x00000008
.L_25:


//--------------------- .nv.info._Z18transposeOptimizedPdS_i --------------------------
	.section	.nv.info._Z18transposeOptimizedPdS_i,"",@"SHT_CUDA_INFO"
	.sectionflags	@""
	.align	4


	//----- nvinfo : EIATTR_CUDA_API_VERSION
	.align		4
        /*0000*/ 	.byte	0x04, 0x37
        /*0002*/ 	.short	(.L_27 - .L_26)
.L_26:
        /*0004*/ 	.word	0x00000082


	//----- nvinfo : EIATTR_KPARAM_INFO
	.align		4
.L_27:
        /*0008*/ 	.byte	0x04, 0x17
        /*000a*/ 	.short	(.L_29 - .L_28)
.L_28:
        /*000c*/ 	.word	0x00000000
        /*0010*/ 	.short	0x0002
        /*0012*/ 	.short	0x0010
        /*0014*/ 	.byte	0x00, 0xf0, 0x11, 0x00


	//----- nvinfo : EIATTR_KPARAM_INFO
	.align		4
.L_29:
        /*0018*/ 	.byte	0x04, 0x17
        /*001a*/ 	.short	(.L_31 - .L_30)
.L_30:
        /*001c*/ 	.word	0x00000000
        /*0020*/ 	.short	0x0001
        /*0022*/ 	.short	0x0008
        /*0024*/ 	.byte	0x00, 0xf5, 0x21, 0x00


	//----- nvinfo : EIATTR_KPARAM_INFO
	.align		4
.L_31:
        /*0028*/ 	.byte	0x04, 0x17
        /*002a*/ 	.short	(.L_33 - .L_32)
.L_32:
        /*002c*/ 	.word	0x00000000
        /*0030*/ 	.short	0x0000
        /*0032*/ 	.short	0x0000
        /*0034*/ 	.byte	0x00, 0xf5, 0x21, 0x00


	//----- nvinfo : EIATTR_SPARSE_MMA_MASK
	.align		4
.L_33:
        /*0038*/ 	.byte	0x03, 0x50
        /*003a*/ 	.short	0x0000


	//----- nvinfo : EIATTR_MAXREG_COUNT
	.align		4
        /*003c*/ 	.byte	0x03, 0x1b
        /*003e*/ 	.short	0x00ff


	//----- nvinfo : EIATTR_NUM_BARRIERS
	.align		4
        /*0040*/ 	.byte	0x02, 0x4c
        /*0042*/ 	.byte	0x01
	.zero		1


	//----- nvinfo : EIATTR_MERCURY_ISA_VERSION
	.align		4
        /*0044*/ 	.byte	0x03, 0x5f
        /*0046*/ 	.short	0x0101


	//----- nvinfo : EIATTR_VRC_CTA_INIT_COUNT
	.align		4
        /*0048*/ 	.byte	0x02, 0x4a
	.zero		1
	.zero		1


	//----- nvinfo : EIATTR_EXIT_INSTR_OFFSETS
	.align		4
        /*004c*/ 	.byte	0x04, 0x1c
        /*004e*/ 	.short	(.L_35 - .L_34)


	//   ....[0]....
.L_34:
        /*0050*/ 	.word	0x000001b0


	//----- nvinfo : EIATTR_CBANK_PARAM_SIZE
	.align		4
.L_35:
        /*0054*/ 	.byte	0x03, 0x19
        /*0056*/ 	.short	0x0014


	//----- nvinfo : EIATTR_PARAM_CBANK
	.align		4
        /*0058*/ 	.byte	0x04, 0x0a
        /*005a*/ 	.short	(.L_37 - .L_36)
	.align		4
.L_36:
        /*005c*/ 	.word	index@(.nv.constant0._Z18transposeOptimizedPdS_i)
        /*0060*/ 	.short	0x0380
        /*0062*/ 	.short	0x0014


	//----- nvinfo : EIATTR_SW_WAR
	.align		4
.L_37:
        /*0064*/ 	.byte	0x04, 0x36
        /*0066*/ 	.short	(.L_39 - .L_38)
.L_38:
        /*0068*/ 	.word	0x00000008
.L_39:


//--------------------- .nv.callgraph             --------------------------
	.section	.nv.callgraph,"",@"SHT_CUDA_CALLGRAPH"
	.align	4
	.sectionentsize	8
	.align		4
        /*0000*/ 	.word	0x00000000
	.align		4
        /*0004*/ 	.word	0xffffffff
	.align		4
        /*0008*/ 	.word	0x00000000
	.align		4
        /*000c*/ 	.word	0xfffffffe
	.align		4
        /*0010*/ 	.word	0x00000000
	.align		4
        /*0014*/ 	.word	0xfffffffd
	.align		4
        /*0018*/ 	.word	0x00000000
	.align		4
        /*001c*/ 	.word	0xfffffffc


//--------------------- .text._Z14transposeNaivePdS_i --------------------------
	.section	.text._Z14transposeNaivePdS_i,"ax",@progbits
	.align	128
        .global         _Z14transposeNaivePdS_i
        .type           _Z14transposeNaivePdS_i,@function
        .size           _Z14transposeNaivePdS_i,(.L_x_2 - _Z14transposeNaivePdS_i)
        .other          _Z14transposeNaivePdS_i,@"STO_CUDA_ENTRY STV_DEFAULT"
_Z14transposeNaivePdS_i:
.text._Z14transposeNaivePdS_i:
[----:B------:R-:W-:Y:S01]  /*0000*/  LDC R1, c[0x0][0x37c] ;  /* 0x0000df00ff017b82 */ /* 0x000fe20000000800 */
[----:B------:R-:W0:Y:S07]  /*0010*/  S2R R5, SR_TID.X ;  /* 0x0000000000057919 */ /* 0x000e2e0000002100 */
[----:B------:R-:W0:Y:S01]  /*0020*/  LDC R0, c[0x0][0x360] ;  /* 0x0000d800ff007b82 */ /* 0x000e220000000800 */
[----:B------:R-:W1:Y:S01]  /*0030*/  LDCU UR8, c[0x0][0x390] ;  /* 0x00007200ff0877ac */ /* 0x000e620008000800 */
[----:B------:R-:W2:Y:S01]  /*0040*/  S2R R4, SR_TID.Y ;  /* 0x0000000000047919 */ /* 0x000ea20000002200 */
[----:B------:R-:W3:Y:S05]  /*0050*/  LDCU.64 UR4, c[0x0][0x358] ;  /* 0x00006b00ff0477ac */ /* 0x000eea0008000a00 */
[----:B------:R-:W0:Y:S08]  /*0060*/  S2UR UR6, SR_CTAID.X ;  /* 0x00000000000679c3 */ /* 0x000e300000002500 */
[----:B------:R-:W2:Y:S08]  /*0070*/  S2UR UR7, SR_CTAID.Y ;  /* 0x00000000000779c3 */ /* 0x000eb00000002600 */
[----:B------:R-:W2:Y:S08]  /*0080*/  LDC R7, c[0x0][0x364] ;  /* 0x0000d900ff077b82 */ /* 0x000eb00000000800 */
[----:B------:R-:W4:Y:S01]  /*0090*/  LDC.64 R2, c[0x0][0x380] ;  /* 0x0000e000ff027b82 */ /* 0x000f220000000a00 */
[----:B0-----:R-:W-:-:S02]  /*00a0*/  IMAD R0, R0, UR6, R5 ;  /* 0x0000000600007c24 */ /* 0x001fc4000f8e0205 */
[----:B--2---:R-:W-:-:S04]  /*00b0*/  IMAD R7, R7, UR7, R4 ;  /* 0x0000000707077c24 */ /* 0x004fc8000f8e0204 */
[----:B-1----:R-:W-:-:S04]  /*00c0*/  IMAD R5, R0, UR8, R7 ;  /* 0x0000000800057c24 */ /* 0x002fc8000f8e0207 */
[----:B----4-:R-:W-:Y:S02]  /*00d0*/  IMAD.WIDE R2, R5, 0x8, R2 ;  /* 0x0000000805027825 */ /* 0x010fe400078e0202 */
[----:B------:R-:W0:Y:S04]  /*00e0*/  LDC.64 R4, c[0x0][0x388] ;  /* 0x0000e200ff047b82 */ /* 0x000e280000000a00 */
[----:B---3--:R-:W2:Y:S01]  /*00f0*/  LDG.E.64 R2, desc[UR4][R2.64] ;  /* 0x0000000402027981 */ /* 0x008ea2000c1e1b00 */
[----:B------:R-:W-:-:S04]  /*0100*/  IMAD R7, R7, UR8, R0 ;  /* 0x0000000807077c24 */ /* 0x000fc8000f8e0200 */
[----:B0-----:R-:W-:-:S05]  /*0110*/  IMAD.WIDE R4, R7, 0x8, R4 ;  /* 0x0000000807047825 */ /* 0x001fca00078e0204 */
[----:B--2---:R-:W-:Y:S01]  /*0120*/  STG.E.64 desc[UR4][R4.64], R2 ;  /* 0x0000000204007986 */ /* 0x004fe2000c101b04 */
[----:B------:R-:W-:Y:S05]  /*0130*/  EXIT ;  /* 0x000000000000794d */ /* 0x000fea0003800000 */
.L_x_0:
[----:B------:R-:W-:-:S00]  /*0140*/  BRA `(.L_x_0) ;  /* 0xfffffffc00fc7947 */ /* 0x000fc0000383ffff */
[----:B------:R-:W-:-:S00]  /*0150*/  NOP ;  /* 0x0000000000007918 */ /* 0x000fc00000000000 */
        /* <DEDUP_REMOVED lines=10> */
.L_x_2:


//--------------------- .text._Z18transposeOptimizedPdS_i --------------------------
	.section	.text._Z18transposeOptimizedPdS_i,"ax",@progbits
	.align	128
        .global         _Z18transposeOptimizedPdS_i
        .type           _Z18transposeOptimizedPdS_i,@function
        .size           _Z18transposeOptimizedPdS_i,(.L_x_3 - _Z18transposeOptimizedPdS_i)
        .other          _Z18transposeOptimizedPdS_i,@"STO_CUDA_ENTRY STV_DEFAULT"
_Z18transposeOptimizedPdS_i:
.text._Z18transposeOptimizedPdS_i:
        /* <DEDUP_REMOVED lines=13> */
[----:B----4-:R-:W-:-:S06]  /*00d0*/  IMAD.WIDE R2, R5, 0x8, R2 ;  /* 0x0000000805027825 */ /* 0x010fcc00078e0202 */
[----:B---3--:R-:W2:Y:S01]  /*00e0*/  LDG.E.64 R2, desc[UR6][R2.64] ;  /* 0x0000000602027981 */ /* 0x008ea2000c1e1b00 */
[----:B------:R-:W0:Y:S01]  /*00f0*/  S2UR UR5, SR_CgaCtaId ;  /* 0x00000000000579c3 */ /* 0x000e220000008800 */
[----:B------:R-:W-:Y:S01]  /*0100*/  UMOV UR4, 0x400 ;  /* 0x0000040000047882 */ /* 0x000fe20000000000 */
[----:B------:R-:W-:Y:S01]  /*0110*/  IMAD R9, R0, UR8, R9 ;  /* 0x0000000800097c24 */ /* 0x000fe2000f8e0209 */
[----:B0-----:R-:W-:-:S06]  /*0120*/  ULEA UR4, UR5, UR4, 0x18 ;  /* 0x0000000405047291 */ /* 0x001fcc000f8ec0ff */
[----:B------:R-:W-:Y:S02]  /*0130*/  LEA R4, R7, UR4, 0x8 ;  /* 0x0000000407047c11 */ /* 0x000fe4000f8e40ff */
[----:B------:R-:W0:Y:S02]  /*0140*/  LDC.64 R6, c[0x0][0x388] ;  /* 0x0000e200ff067b82 */ /* 0x000e240000000a00 */
[----:B------:R-:W-:Y:S01]  /*0150*/  LEA R11, R11, R4, 0x3 ;  /* 0x000000040b0b7211 */ /* 0x000fe200078e18ff */
[----:B0-----:R-:W-:-:S04]  /*0160*/  IMAD.WIDE R6, R9, 0x8, R6 ;  /* 0x0000000809067825 */ /* 0x001fc800078e0206 */
[----:B--2---:R-:W-:Y:S01]  /*0170*/  STS.64 [R11], R2 ;  /* 0x000000020b007388 */ /* 0x004fe20000000a00 */
[----:B------:R-:W-:Y:S06]  /*0180*/  BAR.SYNC.DEFER_BLOCKING 0x0 ;  /* 0x0000000000007b1d */ /* 0x000fec0000010000 */
[----:B------:R-:W0:Y:S04]  /*0190*/  LDS.64 R4, [R11] ;  /* 0x000000000b047984 */ /* 0x000e280000000a00 */
[----:B0-----:R-:W-:Y:S01]  /*01a0*/  STG.E.64 desc[UR6][R6.64], R4 ;  /* 0x0000000406007986 */ /* 0x001fe2000c101b06 */
[----:B------:R-:W-:Y:S05]  /*01b0*/  EXIT ;  /* 0x000000000000794d */ /* 0x000fea0003800000 */
.L_x_1:
        /* <DEDUP_REMOVED lines=12> */
.L_x_3:


//--------------------- .nv.shared.reserved.0     --------------------------
	.section	.nv.shared.reserved.0,"aw",@nobits
	.weak		__nv_reservedSMEM_offset_0_alias
	.size		__nv_reservedSMEM_offset_0_alias, 0, 64
	.other		__nv_reservedSMEM_offset_0_alias,@"STO_CUDA_RESERVED_SHARED STV_DEFAULT"
__nv_reservedSMEM_offset_0_alias:
	.zero		0
	.zero		64


//--------------------- .nv.shared._Z18transposeOptimizedPdS_i --------------------------
	.section	.nv.shared._Z18transposeOptimizedPdS_i,"aw",@nobits
	.sectionflags	@""
	.align	8
.nv.shared._Z18transposeOptimizedPdS_i:
	.zero		9216


//--------------------- .nv.constant0._Z14transposeNaivePdS_i --------------------------
	.section	.nv.constant0._Z14transposeNaivePdS_i,"a",@progbits
	.sectionflags	@""
	.align	4
.nv.constant0._Z14transposeNaivePdS_i:
	.zero		916


//--------------------- .nv.constant0._Z18transposeOptimizedPdS_i --------------------------
	.section	.nv.constant0._Z18transposeOptimizedPdS_i,"a",@progbits
	.sectionflags	@""
	.align	4
.nv.constant0._Z18transposeOptimizedPdS_i:
	.zero		916


//--------------------- SYMBOLS --------------------------

	.type		.nv.reservedSmem.offset0,@object
	.size		.nv.reservedSmem.offset0,0x4
	.type		.nv.reservedSmem.cap,@object
	.size		.nv.reservedSmem.cap,0x4
